	.headerflags	@"EF_CUDA_TEXMODE_UNIFIED EF_CUDA_64BIT_ADDRESS EF_CUDA_ACCELERATORS EF_CUDA_SM90 EF_CUDA_VIRTUAL_SM(EF_CUDA_SM90)"
	.elftype	@"ET_EXEC"


//--------------------- .nv.info                  --------------------------
	.section	.nv.info,"",@"SHT_CUDA_INFO"
	.align	4


	//----- nvinfo : EIATTR_REGCOUNT
	.align		4
        /*0000*/ 	.byte	0x04, 0x2f
        /*0002*/ 	.short	(.L_3 - .L_2)
	.align		4
.L_2:
        /*0004*/ 	.word	index@(triton_poi_fused__native_batch_norm_legit_no_training_cat_relu_19)
        /*0008*/ 	.word	0x0000001c


	//----- nvinfo : EIATTR_MIN_STACK_SIZE
	.align		4
.L_3:
        /*000c*/ 	.byte	0x04, 0x12
        /*000e*/ 	.short	(.L_5 - .L_4)
	.align		4
.L_4:
        /*0010*/ 	.word	index@(triton_poi_fused__native_batch_norm_legit_no_training_cat_relu_19)
        /*0014*/ 	.word	0x00000000


	//----- nvinfo : EIATTR_FRAME_SIZE
	.align		4
.L_5:
        /*0018*/ 	.byte	0x04, 0x11
        /*001a*/ 	.short	(.L_7 - .L_6)
	.align		4
.L_6:
        /*001c*/ 	.word	index@(triton_poi_fused__native_batch_norm_legit_no_training_cat_relu_19)
        /*0020*/ 	.word	0x00000000


	//----- nvinfo : EIATTR_MIN_STACK_SIZE
	.align		4
.L_7:
        /*0024*/ 	.byte	0x04, 0x12
        /*0026*/ 	.short	(.L_9 - .L_8)
	.align		4
.L_8:
        /*0028*/ 	.word	index@(triton_poi_fused__native_batch_norm_legit_no_training_cat_relu_19)
        /*002c*/ 	.word	0x00000000
.L_9:


//--------------------- .nv.info.triton_poi_fused__native_batch_norm_legit_no_training_cat_relu_19 --------------------------
	.section	.nv.info.triton_poi_fused__native_batch_norm_legit_no_training_cat_relu_19,"",@"SHT_CUDA_INFO"
	.sectionflags	@""
	.align	4


	//----- nvinfo : EIATTR_CUDA_API_VERSION
	.align		4
        /*0000*/ 	.byte	0x04, 0x37
        /*0002*/ 	.short	(.L_11 - .L_10)
.L_10:
        /*0004*/ 	.word	0x0000007c


	//----- nvinfo : EIATTR_KPARAM_INFO
	.align		4
.L_11:
        /*0008*/ 	.byte	0x04, 0x17
        /*000a*/ 	.short	(.L_13 - .L_12)
.L_12:
        /*000c*/ 	.word	0x00000000
        /*0010*/ 	.short	0x0009
        /*0012*/ 	.short	0x0048
        /*0014*/ 	.byte	0x00, 0xf0, 0x11, 0x00


	//----- nvinfo : EIATTR_KPARAM_INFO
	.align		4
.L_13:
        /*0018*/ 	.byte	0x04, 0x17
        /*001a*/ 	.short	(.L_15 - .L_14)
.L_14:
        /*001c*/ 	.word	0x00000000
        /*0020*/ 	.short	0x0008
        /*0022*/ 	.short	0x0040
        /*0024*/ 	.byte	0x00, 0xf4, 0x21, 0x00


	//----- nvinfo : EIATTR_KPARAM_INFO
	.align		4
.L_15:
        /*0028*/ 	.byte	0x04, 0x17
        /*002a*/ 	.short	(.L_17 - .L_16)
.L_16:
        /*002c*/ 	.word	0x00000000
        /*0030*/ 	.short	0x0007
        /*0032*/ 	.short	0x0038
        /*0034*/ 	.byte	0x00, 0xf4, 0x21, 0x00


	//----- nvinfo : EIATTR_KPARAM_INFO
	.align		4
.L_17:
        /*0038*/ 	.byte	0x04, 0x17
        /*003a*/ 	.short	(.L_19 - .L_18)
.L_18:
        /*003c*/ 	.word	0x00000000
        /*0040*/ 	.short	0x0006
        /*0042*/ 	.short	0x0030
        /*0044*/ 	.byte	0x00, 0xf4, 0x21, 0x00


	//----- nvinfo : EIATTR_KPARAM_INFO
	.align		4
.L_19:
        /*0048*/ 	.byte	0x04, 0x17
        /*004a*/ 	.short	(.L_21 - .L_20)
.L_20:
        /*004c*/ 	.word	0x00000000
        /*0050*/ 	.short	0x0005
        /*0052*/ 	.short	0x0028
        /*0054*/ 	.byte	0x00, 0xf4, 0x21, 0x00


	//----- nvinfo : EIATTR_KPARAM_INFO
	.align		4
.L_21:
        /*0058*/ 	.byte	0x04, 0x17
        /*005a*/ 	.short	(.L_23 - .L_22)
.L_22:
        /*005c*/ 	.word	0x00000000
        /*0060*/ 	.short	0x0004
        /*0062*/ 	.short	0x0020
        /*0064*/ 	.byte	0x00, 0xf4, 0x21, 0x00


	//----- nvinfo : EIATTR_KPARAM_INFO
	.align		4
.L_23:
        /*0068*/ 	.byte	0x04, 0x17
        /*006a*/ 	.short	(.L_25 - .L_24)
.L_24:
        /*006c*/ 	.word	0x00000000
        /*0070*/ 	.short	0x0003
        /*0072*/ 	.short	0x0018
        /*0074*/ 	.byte	0x00, 0xf4, 0x21, 0x00


	//----- nvinfo : EIATTR_KPARAM_INFO
	.align		4
.L_25:
        /*0078*/ 	.byte	0x04, 0x17
        /*007a*/ 	.short	(.L_27 - .L_26)
.L_26:
        /*007c*/ 	.word	0x00000000
        /*0080*/ 	.short	0x0002
        /*0082*/ 	.short	0x0010
        /*0084*/ 	.byte	0x00, 0xf4, 0x21, 0x00


	//----- nvinfo : EIATTR_KPARAM_INFO
	.align		4
.L_27:
        /*0088*/ 	.byte	0x04, 0x17
        /*008a*/ 	.short	(.L_29 - .L_28)
.L_28:
        /*008c*/ 	.word	0x00000000
        /*0090*/ 	.short	0x0001
        /*0092*/ 	.short	0x0008
        /*0094*/ 	.byte	0x00, 0xf4, 0x21, 0x00


	//----- nvinfo : EIATTR_KPARAM_INFO
	.align		4
.L_29:
        /*0098*/ 	.byte	0x04, 0x17
        /*009a*/ 	.short	(.L_31 - .L_30)
.L_30:
        /*009c*/ 	.word	0x00000000
        /*00a0*/ 	.short	0x0000
        /*00a2*/ 	.short	0x0000
        /*00a4*/ 	.byte	0x00, 0xf4, 0x21, 0x00


	//----- nvinfo : EIATTR_SPARSE_MMA_MASK
	.align		4
.L_31:
        /*00a8*/ 	.byte	0x03, 0x50
        /*00aa*/ 	.short	0x0000


	//----- nvinfo : EIATTR_MAXREG_COUNT
	.align		4
        /*00ac*/ 	.byte	0x03, 0x1b
        /*00ae*/ 	.short	0x00ff


	//----- nvinfo : EIATTR_EXIT_INSTR_OFFSETS
	.align		4
        /*00b0*/ 	.byte	0x04, 0x1c
        /*00b2*/ 	.short	(.L_33 - .L_32)


	//   ....[0]....
.L_32:
        /*00b4*/ 	.word	0x000006c0


	//   ....[1]....
        /*00b8*/ 	.word	0x000006e0


	//----- nvinfo : EIATTR_REQNTID
	.align		4
.L_33:
        /*00bc*/ 	.byte	0x04, 0x10
        /*00be*/ 	.short	(.L_35 - .L_34)
.L_34:
        /*00c0*/ 	.word	0x00000080
        /*00c4*/ 	.word	0x00000001
        /*00c8*/ 	.word	0x00000001


	//----- nvinfo : EIATTR_CBANK_PARAM_SIZE
	.align		4
.L_35:
        /*00cc*/ 	.byte	0x03, 0x19
        /*00ce*/ 	.short	0x004c


	//----- nvinfo : EIATTR_PARAM_CBANK
	.align		4
        /*00d0*/ 	.byte	0x04, 0x0a
        /*00d2*/ 	.short	(.L_37 - .L_36)
	.align		4
.L_36:
        /*00d4*/ 	.word	index@(.nv.constant0.triton_poi_fused__native_batch_norm_legit_no_training_cat_relu_19)
        /*00d8*/ 	.short	0x0210
        /*00da*/ 	.short	0x004c


	//----- nvinfo : EIATTR_SW_WAR
	.align		4
.L_37:
        /*00dc*/ 	.byte	0x04, 0x36
        /*00de*/ 	.short	(.L_39 - .L_38)
.L_38:
        /*00e0*/ 	.word	0x00000008
.L_39:


//--------------------- .nv.callgraph             --------------------------
	.section	.nv.callgraph,"",@"SHT_CUDA_CALLGRAPH"
	.align	4
	.sectionentsize	8
	.align		4
        /*0000*/ 	.word	0x00000000
	.align		4
        /*0004*/ 	.word	0xffffffff
	.align		4
        /*0008*/ 	.word	0x00000000
	.align		4
        /*000c*/ 	.word	0xfffffffe
	.align		4
        /*0010*/ 	.word	0x00000000
	.align		4
        /*0014*/ 	.word	0xfffffffd
	.align		4
        /*0018*/ 	.word	0x00000000
	.align		4
        /*001c*/ 	.word	0xfffffffc


//--------------------- .nv.constant4             --------------------------
	.section	.nv.constant4,"a",@progbits
	.align	8
	.align		8
.nv.constant4:
        /*0000*/ 	.dword	_$_str
	.align		8
        /*0008*/ 	.dword	_$_str_$_2


//--------------------- .text.triton_poi_fused__native_batch_norm_legit_no_training_cat_relu_19 --------------------------
	.section	.text.triton_poi_fused__native_batch_norm_legit_no_training_cat_relu_19,"ax",@progbits
	.align	128
        .global         triton_poi_fused__native_batch_norm_legit_no_training_cat_relu_19
        .type           triton_poi_fused__native_batch_norm_legit_no_training_cat_relu_19,@function
        .size           triton_poi_fused__native_batch_norm_legit_no_training_cat_relu_19,(.L_x_1 - triton_poi_fused__native_batch_norm_legit_no_training_cat_relu_19)
        .other          triton_poi_fused__native_batch_norm_legit_no_training_cat_relu_19,@"STO_CUDA_ENTRY STV_DEFAULT"
triton_poi_fused__native_batch_norm_legit_no_training_cat_relu_19:
.text.triton_poi_fused__native_batch_norm_legit_no_training_cat_relu_19:
[----:B------:R-:W0:Y:S01]  /*0000*/  LDC R1, c[0x0][0x28] ;  /* 0x00000a00ff017b82 */ /* 0x000e220000000800 */
[----:B------:R-:W1:Y:S07]  /*0010*/  S2R R0, SR_TID.X ;  /* 0x0000000000007919 */ /* 0x000e6e0000002100 */
[----:B------:R-:W2:Y:S01]  /*0020*/  LDC.64 R8, c[0x0][0x230] ;  /* 0x00008c00ff087b82 */ /* 0x000ea20000000a00 */
[----:B------:R-:W-:Y:S01]  /*0030*/  HFMA2.MMA R11, -RZ, RZ, 0, 0 ;  /* 0x00000000ff0b7435 */ /* 0x000fe200000001ff */
[----:B------:R-:W-:Y:S01]  /*0040*/  ULDC.64 UR4, c[0x0][0x208] ;  /* 0x0000820000047ab9 */ /* 0x000fe20000000a00 */
[----:B------:R-:W3:Y:S05]  /*0050*/  S2R R3, SR_CTAID.X ;  /* 0x0000000000037919 */ /* 0x000eea0000002500 */
[----:B------:R-:W4:Y:S01]  /*0060*/  LDC.64 R6, c[0x0][0x220] ;  /* 0x00008800ff067b82 */ /* 0x000f220000000a00 */
[----:B------:R-:W-:Y:S01]  /*0070*/  MOV R12, RZ ;  /* 0x000000ff000c7202 */ /* 0x000fe20000000f00 */
[----:B------:R-:W-:-:S06]  /*0080*/  IMAD.MOV.U32 R15, RZ, RZ, RZ ;  /* 0x000000ffff0f7224 */ /* 0x000fcc00078e00ff */
[----:B------:R-:W5:Y:S01]  /*0090*/  LDC.64 R18, c[0x0][0x228] ;  /* 0x00008a00ff127b82 */ /* 0x000f620000000a00 */
[----:B-1----:R-:W-:-:S05]  /*00a0*/  IMAD.SHL.U32 R0, R0, 0x2, RZ ;  /* 0x0000000200007824 */ /* 0x002fca00078e00ff */
[----:B------:R-:W-:-:S05]  /*00b0*/  LOP3.LUT R0, R0, 0xfe, RZ, 0xc0, !PT ;  /* 0x000000fe00007812 */ /* 0x000fca00078ec0ff */
[----:B---3--:R-:W-:-:S04]  /*00c0*/  IMAD R10, R3, 0x100, R0 ;  /* 0x00000100030a7824 */ /* 0x008fc800078e0200 */
[C---:B------:R-:W-:Y:S01]  /*00d0*/  IMAD.HI R13, R10.reuse, 0x78787879, RZ ;  /* 0x787878790a0d7827 */ /* 0x040fe200078e02ff */
[----:B------:R-:W-:Y:S02]  /*00e0*/  SHF.R.S32.HI R3, RZ, 0x1f, R10 ;  /* 0x0000001fff037819 */ /* 0x000fe4000001140a */
[----:B------:R-:W-:Y:S02]  /*00f0*/  ISETP.GE.AND P0, PT, R10, 0x4400, PT ;  /* 0x000044000a00780c */ /* 0x000fe40003f06270 */
[----:B------:R-:W-:Y:S02]  /*0100*/  LEA.HI R0, R3, R10, RZ, 0x6 ;  /* 0x0000000a03007211 */ /* 0x000fe400078f30ff */
[----:B------:R-:W-:Y:S02]  /*0110*/  SHF.R.U32.HI R4, RZ, 0x1f, R13 ;  /* 0x0000001fff047819 */ /* 0x000fe4000001160d */
[----:B------:R-:W-:Y:S02]  /*0120*/  SHF.R.S32.HI R17, RZ, 0x6, R0 ;  /* 0x00000006ff117819 */ /* 0x000fe40000011400 */
[----:B------:R-:W-:Y:S01]  /*0130*/  LOP3.LUT R5, R0, 0xffffffc0, RZ, 0xc0, !PT ;  /* 0xffffffc000057812 */ /* 0x000fe200078ec0ff */
[----:B------:R-:W-:Y:S01]  /*0140*/  IMAD.MOV.U32 R0, RZ, RZ, RZ ;  /* 0x000000ffff007224 */ /* 0x000fe200078e00ff */
[----:B------:R-:W-:Y:S01]  /*0150*/  LEA.HI.SX32 R13, R13, R4, 0x15 ;  /* 0x000000040d0d7211 */ /* 0x000fe200078faaff */
[----:B------:R-:W-:Y:S01]  /*0160*/  IMAD.HI R2, R17, 0x78787879, RZ ;  /* 0x7878787911027827 */ /* 0x000fe200078e02ff */
[----:B------:R-:W-:-:S04]  /*0170*/  IADD3 R4, R10, -R5, RZ ;  /* 0x800000050a047210 */ /* 0x000fc80007ffe0ff */
[----:B------:R-:W-:-:S04]  /*0180*/  SHF.R.U32.HI R3, RZ, 0x1f, R2 ;  /* 0x0000001fff037819 */ /* 0x000fc80000011602 */
[----:B------:R-:W-:-:S05]  /*0190*/  LEA.HI.SX32 R2, R2, R3, 0x1b ;  /* 0x0000000302027211 */ /* 0x000fca00078fdaff */
[----:B------:R-:W-:Y:S02]  /*01a0*/  IMAD R17, R2, -0x44, R17 ;  /* 0xffffffbc02117824 */ /* 0x000fe400078e0211 */
[----:B------:R-:W1:Y:S02]  /*01b0*/  LDC.64 R2, c[0x0][0x218] ;  /* 0x00008600ff027b82 */ /* 0x000e640000000a00 */
[----:B--2---:R-:W-:-:S05]  /*01c0*/  IMAD.WIDE R8, R17, 0x4, R8 ;  /* 0x0000000411087825 */ /* 0x004fca00078e0208 */
[----:B------:R-:W2:Y:S01]  /*01d0*/  @!P0 LDG.E.EL R11, desc[UR4][R8.64] ;  /* 0x00000004080b8981 */ /* 0x000ea2000c2e1900 */
[----:B------:R-:W-:-:S03]  /*01e0*/  IMAD R4, R13, 0x100, R4 ;  /* 0x000001000d047824 */ /* 0x000fc600078e0204 */
[----:B------:R3:W2:Y:S01]  /*01f0*/  @!P0 LDG.E.EL R0, desc[UR4][R8.64] ;  /* 0x0000000408008981 */ /* 0x0006a2000c2e1900 */
[C---:B------:R-:W-:Y:S01]  /*0200*/  ISETP.GT.AND P6, PT, R17.reuse, 0x3f, !P0 ;  /* 0x0000003f1100780c */ /* 0x040fe200047c4270 */
[C---:B----4-:R-:W-:Y:S01]  /*0210*/  IMAD.WIDE R24, R17.reuse, 0x4, R6 ;  /* 0x0000000411187825 */ /* 0x050fe200078e0206 */
[----:B------:R-:W-:Y:S01]  /*0220*/  LEA R4, R17, R4, 0x6 ;  /* 0x0000000411047211 */ /* 0x000fe200078e30ff */
[----:B------:R-:W4:Y:S04]  /*0230*/  LDC.64 R6, c[0x0][0x240] ;  /* 0x00009000ff067b82 */ /* 0x000f280000000a00 */
[----:B------:R-:W-:-:S04]  /*0240*/  VIADD R21, R4, 0xfffff000 ;  /* 0xfffff00004157836 */ /* 0x000fc80000000000 */
[----:B------:R-:W4:Y:S01]  /*0250*/  LDC.64 R4, c[0x0][0x210] ;  /* 0x00008400ff047b82 */ /* 0x000f220000000a00 */
[----:B-1----:R-:W-:Y:S01]  /*0260*/  IMAD.WIDE R20, R21, 0x4, R2 ;  /* 0x0000000415147825 */ /* 0x002fe200078e0202 */
[----:B------:R-:W-:Y:S01]  /*0270*/  CS2R R2, SRZ ;  /* 0x0000000000027805 */ /* 0x000fe2000001ff00 */
[----:B------:R-:W2:Y:S04]  /*0280*/  @P6 LDG.E.EL R12, desc[UR4][R24.64+-0x100] ;  /* 0xffff0004180c6981 */ /* 0x000ea8000c2e1900 */
[----:B------:R-:W2:Y:S01]  /*0290*/  @P6 LDG.E.EL R15, desc[UR4][R24.64+-0x100] ;  /* 0xffff0004180f6981 */ /* 0x000ea2000c2e1900 */
[----:B---3--:R-:W1:Y:S03]  /*02a0*/  LDC.64 R8, c[0x0][0x238] ;  /* 0x00008e00ff087b82 */ /* 0x008e660000000a00 */
[----:B------:R5:W3:Y:S01]  /*02b0*/  @P6 LDG.E.64 R2, desc[UR4][R20.64] ;  /* 0x0000000414026981 */ /* 0x000ae2000c1e1b00 */
[----:B------:R-:W-:Y:S01]  /*02c0*/  IMAD R14, R13, -0x1100, R10 ;  /* 0xffffef000d0e7824 */ /* 0x000fe200078e020a */
[----:B------:R-:W-:-:S04]  /*02d0*/  ISETP.GE.AND P1, PT, R17, 0x40, PT ;  /* 0x000000401100780c */ /* 0x000fc80003f26270 */
[----:B------:R-:W-:Y:S02]  /*02e0*/  ISETP.LT.AND P3, PT, R10, 0x4400, !P1 ;  /* 0x000044000a00780c */ /* 0x000fe40004f61270 */
[----:B------:R-:W-:Y:S01]  /*02f0*/  LEA R23, R13, R14, 0xc ;  /* 0x0000000e0d177211 */ /* 0x000fe200078e60ff */
[----:B------:R-:W-:-:S04]  /*0300*/  HFMA2.MMA R14, -RZ, RZ, 0, 0 ;  /* 0x00000000ff0e7435 */ /* 0x000fc800000001ff */
[----:B0---4-:R-:W-:Y:S01]  /*0310*/  IMAD.WIDE R22, R23, 0x4, R4 ;  /* 0x0000000417167825 */ /* 0x011fe200078e0204 */
[----:B------:R-:W-:-:S03]  /*0320*/  CS2R R4, SRZ ;  /* 0x0000000000047805 */ /* 0x000fc6000001ff00 */
[----:B------:R-:W-:Y:S02]  /*0330*/  IMAD.MOV.U32 R13, RZ, RZ, RZ ;  /* 0x000000ffff0d7224 */ /* 0x000fe400078e00ff */
[C---:B-----5:R-:W-:Y:S01]  /*0340*/  IMAD.WIDE R20, R17.reuse, 0x4, R18 ;  /* 0x0000000411147825 */ /* 0x060fe200078e0212 */
[----:B------:R-:W4:Y:S01]  /*0350*/  @P3 LDG.E.64 R4, desc[UR4][R22.64] ;  /* 0x0000000416043981 */ /* 0x000f22000c1e1b00 */
[----:B------:R-:W-:Y:S02]  /*0360*/  CS2R R18, SRZ ;  /* 0x0000000000127805 */ /* 0x000fe4000001ff00 */
[C---:B-1----:R-:W-:Y:S01]  /*0370*/  IMAD.WIDE R8, R17.reuse, 0x4, R8 ;  /* 0x0000000411087825 */ /* 0x042fe200078e0208 */
[----:B------:R-:W5:Y:S03]  /*0380*/  @!P0 LDG.E.EL R13, desc[UR4][R20.64] ;  /* 0x00000004140d8981 */ /* 0x000f66000c2e1900 */
[----:B------:R-:W-:Y:S01]  /*0390*/  IMAD.WIDE R6, R17, 0x4, R6 ;  /* 0x0000000411067825 */ /* 0x000fe200078e0206 */
[----:B------:R-:W5:Y:S01]  /*03a0*/  @!P0 LDG.E.EL R14, desc[UR4][R20.64] ;  /* 0x00000004140e8981 */ /* 0x000f62000c2e1900 */
[----:B------:R-:W-:-:S03]  /*03b0*/  CS2R R16, SRZ ;  /* 0x0000000000107805 */ /* 0x000fc6000001ff00 */
[----:B------:R-:W5:Y:S04]  /*03c0*/  @!P0 LDG.E.EL R19, desc[UR4][R6.64] ;  /* 0x0000000406138981 */ /* 0x000f68000c2e1900 */
[----:B------:R-:W5:Y:S04]  /*03d0*/  @!P0 LDG.E.EL R16, desc[UR4][R8.64] ;  /* 0x0000000408108981 */ /* 0x000f68000c2e1900 */
[----:B------:R0:W5:Y:S04]  /*03e0*/  @!P0 LDG.E.EL R17, desc[UR4][R8.64] ;  /* 0x0000000408118981 */ /* 0x000168000c2e1900 */
[----:B------:R1:W5:Y:S01]  /*03f0*/  @!P0 LDG.E.EL R18, desc[UR4][R6.64] ;  /* 0x0000000406128981 */ /* 0x000362000c2e1900 */
[----:B0-----:R-:W-:Y:S01]  /*0400*/  IMAD.MOV.U32 R9, RZ, RZ, 0x3e800000 ;  /* 0x3e800000ff097424 */ /* 0x001fe200078e00ff */
[----:B-1----:R-:W0:Y:S02]  /*0410*/  LDC.64 R6, c[0x0][0x248] ;  /* 0x00009200ff067b82 */ /* 0x002e240000000a00 */
[----:B0-----:R-:W-:-:S04]  /*0420*/  IMAD.WIDE R6, R10, 0x4, R6 ;  /* 0x000000040a067825 */ /* 0x001fc800078e0206 */
[----:B--2---:R-:W-:Y:S01]  /*0430*/  FADD R11, R11, 9.9999997473787516356e-06 ;  /* 0x3727c5ac0b0b7421 */ /* 0x004fe20000000000 */
[----:B------:R-:W-:-:S05]  /*0440*/  FADD R0, R0, 9.9999997473787516356e-06 ;  /* 0x3727c5ac00007421 */ /* 0x000fca0000000000 */
[----:B------:R-:W0:Y:S08]  /*0450*/  MUFU.SQRT R11, R11 ;  /* 0x0000000b000b7308 */ /* 0x000e300000002000 */
[----:B------:R-:W1:Y:S01]  /*0460*/  MUFU.SQRT R0, R0 ;  /* 0x0000000000007308 */ /* 0x000e620000002000 */
[----:B0-----:R-:W-:Y:S02]  /*0470*/  FSETP.GT.AND P5, PT, R11, 8.50705917302346158658e+37, PT ;  /* 0x7e8000000b00780b */ /* 0x001fe40003fa4000 */
[----:B------:R-:W-:-:S02]  /*0480*/  SEL R21, R12, RZ, P6 ;  /* 0x000000ff0c157207 */ /* 0x000fc40003000000 */
[----:B------:R-:W-:Y:S02]  /*0490*/  SEL R15, R15, RZ, P6 ;  /* 0x000000ff0f0f7207 */ /* 0x000fe40003000000 */
[----:B-1----:R-:W-:Y:S02]  /*04a0*/  FSETP.GT.AND P4, PT, R0, 8.50705917302346158658e+37, PT ;  /* 0x7e8000000000780b */ /* 0x002fe40003f84000 */
[----:B---3--:R-:W-:Y:S02]  /*04b0*/  SEL R20, R2, RZ, P6 ;  /* 0x000000ff02147207 */ /* 0x008fe40003000000 */
[----:B------:R-:W-:Y:S02]  /*04c0*/  SEL R22, R3, RZ, P6 ;  /* 0x000000ff03167207 */ /* 0x000fe40003000000 */
[C---:B------:R-:W-:Y:S02]  /*04d0*/  FSETP.GEU.AND P2, PT, R11.reuse, 1.175494350822287508e-38, PT ;  /* 0x008000000b00780b */ /* 0x040fe40003f4e000 */
[C---:B------:R-:W-:Y:S01]  /*04e0*/  FSETP.GEU.AND P6, PT, R0.reuse, 1.175494350822287508e-38, PT ;  /* 0x008000000000780b */ /* 0x040fe20003fce000 */
[----:B------:R-:W-:Y:S01]  /*04f0*/  @P5 FMUL R11, R11, 0.25 ;  /* 0x3e8000000b0b5820 */ /* 0x000fe20000400000 */
[----:B------:R-:W-:Y:S01]  /*0500*/  FSEL R8, R9, 1, P5 ;  /* 0x3f80000009087808 */ /* 0x000fe20002800000 */
[----:B------:R-:W0:Y:S02]  /*0510*/  LDC.64 R2, c[0x0][0x250] ;  /* 0x00009400ff027b82 */ /* 0x000e240000000a00 */
[----:B------:R-:W-:-:S06]  /*0520*/  @P4 FMUL R0, R0, 0.25 ;  /* 0x3e80000000004820 */ /* 0x000fcc0000400000 */
[----:B------:R-:W-:Y:S02]  /*0530*/  @!P2 FMUL R11, R11, 16777216 ;  /* 0x4b8000000b0ba820 */ /* 0x000fe40000400000 */
[----:B------:R-:W-:-:S04]  /*0540*/  @!P6 FMUL R0, R0, 16777216 ;  /* 0x4b8000000000e820 */ /* 0x000fc80000400000 */
[----:B------:R-:W1:Y:S01]  /*0550*/  MUFU.RCP R11, R11 ;  /* 0x0000000b000b7308 */ /* 0x000e620000001000 */
[----:B------:R-:W-:-:S07]  /*0560*/  FSEL R9, R9, 1, P4 ;  /* 0x3f80000009097808 */ /* 0x000fce0002000000 */
[----:B------:R-:W2:Y:S01]  /*0570*/  MUFU.RCP R0, R0 ;  /* 0x0000000000007308 */ /* 0x000ea20000001000 */
[----:B----4-:R-:W-:Y:S01]  /*0580*/  SEL R4, R4, RZ, P3 ;  /* 0x000000ff04047207 */ /* 0x010fe20001800000 */
[----:B------:R-:W-:Y:S01]  /*0590*/  @!P2 FMUL R8, R8, 16777216 ;  /* 0x4b8000000808a820 */ /* 0x000fe20000400000 */
[----:B------:R-:W-:Y:S01]  /*05a0*/  SEL R5, R5, RZ, P3 ;  /* 0x000000ff05057207 */ /* 0x000fe20001800000 */
[----:B------:R-:W-:Y:S01]  /*05b0*/  @!P6 FMUL R9, R9, 16777216 ;  /* 0x4b8000000909e820 */ /* 0x000fe20000400000 */
[----:B------:R-:W-:Y:S01]  /*05c0*/  @P1 FADD R4, R20, R21 ;  /* 0x0000001514041221 */ /* 0x000fe20000000000 */
[----:B------:R-:W-:Y:S01]  /*05d0*/  @P1 FADD R5, R22, R15 ;  /* 0x0000000f16051221 */ /* 0x000fe20000000000 */
[----:B-1----:R-:W-:Y:S02]  /*05e0*/  FMUL R8, R11, R8 ;  /* 0x000000080b087220 */ /* 0x002fe40000400000 */
[----:B-----5:R-:W-:Y:S01]  /*05f0*/  FADD R13, R4, -R13 ;  /* 0x8000000d040d7221 */ /* 0x020fe20000000000 */
[----:B------:R-:W-:Y:S01]  /*0600*/  FADD R14, R5, -R14 ;  /* 0x8000000e050e7221 */ /* 0x000fe20000000000 */
[----:B--2---:R-:W-:-:S02]  /*0610*/  FMUL R9, R0, R9 ;  /* 0x0000000900097220 */ /* 0x004fc40000400000 */
[----:B------:R-:W-:Y:S02]  /*0620*/  FMUL R8, R13, R8 ;  /* 0x000000080d087220 */ /* 0x000fe40000400000 */
[----:B------:R-:W-:Y:S02]  /*0630*/  FMUL R9, R14, R9 ;  /* 0x000000090e097220 */ /* 0x000fe40000400000 */
[----:B------:R-:W-:Y:S02]  /*0640*/  FFMA R8, R8, R16, R19 ;  /* 0x0000001008087223 */ /* 0x000fe40000000013 */
[----:B------:R-:W-:Y:S01]  /*0650*/  FFMA R9, R9, R17, R18 ;  /* 0x0000001109097223 */ /* 0x000fe20000000012 */
[----:B------:R1:W-:Y:S02]  /*0660*/  @!P0 STG.E.64 desc[UR4][R6.64], R4 ;  /* 0x0000000406008986 */ /* 0x0003e4000c101b04 */
[----:B------:R-:W-:Y:S02]  /*0670*/  FSETP.GEU.AND P1, PT, R8, RZ, PT ;  /* 0x000000ff0800720b */ /* 0x000fe40003f2e000 */
[----:B------:R-:W-:Y:S01]  /*0680*/  FSETP.GEU.AND P2, PT, R9, RZ, PT ;  /* 0x000000ff0900720b */ /* 0x000fe20003f4e000 */
[----:B0-----:R-:W-:Y:S01]  /*0690*/  IMAD.WIDE R2, R10, 0x4, R2 ;  /* 0x000000040a027825 */ /* 0x001fe200078e0202 */
[----:B------:R-:W-:-:S02]  /*06a0*/  FSEL R8, R8, RZ, P1 ;  /* 0x000000ff08087208 */ /* 0x000fc40000800000 */
[----:B------:R-:W-:Y:S01]  /*06b0*/  FSEL R9, R9, RZ, P2 ;  /* 0x000000ff09097208 */ /* 0x000fe20001000000 */
[----:B------:R-:W-:Y:S08]  /*06c0*/  @P0 EXIT ;  /* 0x000000000000094d */ /* 0x000ff00003800000 */
[----:B------:R-:W-:Y:S01]  /*06d0*/  STG.E.64 desc[UR4][R2.64], R8 ;  /* 0x0000000802007986 */ /* 0x000fe2000c101b04 */
[----:B------:R-:W-:Y:S05]  /*06e0*/  EXIT ;  /* 0x000000000000794d */ /* 0x000fea0003800000 */
.L_x_0:
[----:B------:R-:W-:-:S00]  /*06f0*/  BRA `(.L_x_0) ;  /* 0xfffffffc00fc7947 */ /* 0x000fc0000383ffff */
[----:B------:R-:W-:-:S00]  /*0700*/  NOP ;  /* 0x0000000000007918 */ /* 0x000fc00000000000 */
[----:B------:R-:W-:-:S00]  /*0710*/  NOP ;  /* 0x0000000000007918 */ /* 0x000fc00000000000 */
[----:B------:R-:W-:-:S00]  /*0720*/  NOP ;  /* 0x0000000000007918 */ /* 0x000fc00000000000 */
[----:B------:R-:W-:-:S00]  /*0730*/  NOP ;  /* 0x0000000000007918 */ /* 0x000fc00000000000 */
[----:B------:R-:W-:-:S00]  /*0740*/  NOP ;  /* 0x0000000000007918 */ /* 0x000fc00000000000 */
[----:B------:R-:W-:-:S00]  /*0750*/  NOP ;  /* 0x0000000000007918 */ /* 0x000fc00000000000 */
[----:B------:R-:W-:-:S00]  /*0760*/  NOP ;  /* 0x0000000000007918 */ /* 0x000fc00000000000 */
[----:B------:R-:W-:-:S00]  /*0770*/  NOP ;  /* 0x0000000000007918 */ /* 0x000fc00000000000 */
.L_x_1:


//--------------------- .nv.global.init           --------------------------
	.section	.nv.global.init,"aw",@progbits
.nv.global.init:
	.type		_$_str,@object
	.size		_$_str,(_$_str_$_2 - _$_str)
_$_str:
        /*0000*/ 	.byte	0x5f, 0x5f, 0x43, 0x55, 0x44, 0x41, 0x5f, 0x46, 0x54, 0x5a, 0x00
	.type		_$_str_$_2,@object
	.size		_$_str_$_2,(.L_1 - _$_str_$_2)
_$_str_$_2:
        /*000b*/ 	.byte	0x5f, 0x5f, 0x43, 0x55, 0x44, 0x41, 0x5f, 0x50, 0x52, 0x45, 0x43, 0x5f, 0x53, 0x51, 0x52, 0x54
        /*001b*/ 	.byte	0x00
.L_1:


//--------------------- .nv.constant0.triton_poi_fused__native_batch_norm_legit_no_training_cat_relu_19 --------------------------
	.section	.nv.constant0.triton_poi_fused__native_batch_norm_legit_no_training_cat_relu_19,"a",@progbits
	.sectionflags	@""
	.align	4
.nv.constant0.triton_poi_fused__native_batch_norm_legit_no_training_cat_relu_19:
	.zero		604
